//
// Generated by NVIDIA NVVM Compiler
//
// Compiler Build ID: CL-36424714
// Cuda compilation tools, release 13.0, V13.0.88
// Based on NVVM 20.0.0
//

.version 9.0
.target sm_100
.address_size 64

	// .globl	_Z7reduce2PfS_
.extern .shared .align 16 .b8 input_s[];

.visible .entry _Z7reduce2PfS_(
	.param .u64 .ptr .align 1 _Z7reduce2PfS__param_0,
	.param .u64 .ptr .align 1 _Z7reduce2PfS__param_1
)
{
	.reg .pred 	%p<5>;
	.reg .b32 	%r<16>;
	.reg .b32 	%f<9>;
	.reg .b64 	%rd<9>;

	ld.param.u64 	%rd2, [_Z7reduce2PfS__param_0];
	ld.param.u64 	%rd1, [_Z7reduce2PfS__param_1];
	cvta.to.global.u64 	%rd3, %rd2;
	mov.u32 	%r15, %ntid.x;
	mov.u32 	%r6, %ctaid.x;
	mul.lo.s32 	%r7, %r15, %r6;
	shl.b32 	%r8, %r7, 1;
	mov.u32 	%r2, %tid.x;
	add.s32 	%r9, %r8, %r2;
	mul.wide.s32 	%rd4, %r9, 4;
	add.s64 	%rd5, %rd3, %rd4;
	ld.global.f32 	%f1, [%rd5];
	add.s32 	%r10, %r9, %r15;
	mul.wide.u32 	%rd6, %r10, 4;
	add.s64 	%rd7, %rd3, %rd6;
	ld.global.f32 	%f2, [%rd7];
	add.f32 	%f3, %f1, %f2;
	shl.b32 	%r11, %r2, 2;
	mov.u32 	%r12, input_s;
	add.s32 	%r3, %r12, %r11;
	st.shared.f32 	[%r3], %f3;
	setp.lt.u32 	%p1, %r15, 2;
	@%p1 bra 	$L__BB0_4;
$L__BB0_1:
	shr.u32 	%r5, %r15, 1;
	bar.sync 	0;
	setp.ge.u32 	%p2, %r2, %r5;
	@%p2 bra 	$L__BB0_3;
	shl.b32 	%r13, %r5, 2;
	add.s32 	%r14, %r3, %r13;
	ld.shared.f32 	%f4, [%r14];
	ld.shared.f32 	%f5, [%r3];
	add.f32 	%f6, %f4, %f5;
	st.shared.f32 	[%r3], %f6;
$L__BB0_3:
	setp.gt.u32 	%p3, %r15, 3;
	mov.u32 	%r15, %r5;
	@%p3 bra 	$L__BB0_1;
$L__BB0_4:
	setp.ne.s32 	%p4, %r2, 0;
	@%p4 bra 	$L__BB0_6;
	ld.shared.f32 	%f7, [input_s];
	cvta.to.global.u64 	%rd8, %rd1;
	atom.global.add.f32 	%f8, [%rd8], %f7;
$L__BB0_6:
	ret;

}


// ===== COMPILED SASS (sm_100) =====

	.target	sm_100

	.elftype	@"ET_EXEC"


//--------------------- .note.nv.tkinfo           --------------------------
	.section	.note.nv.tkinfo,"",@"SHT_NOTE"
	.sectionflags	@"SHF_NOTE_NV_TKINFO"
	.tkinfo
        /*0018*/ 	.word	0x00000002
        /*0030*/ 	.string	""
        /*0030*/ 	.string	"ptxas"
        /*0030*/ 	.string	"Cuda compilation tools, release 13.0, V13.0.88"
        /*0030*/ 	.string	"Build cuda_13.0.r13.0/compiler.36424714_0"
        /*0030*/ 	.string	"-arch sm_100 -m 64 "



//--------------------- .note.nv.cuinfo           --------------------------
	.section	.note.nv.cuinfo,"",@"SHT_NOTE"
	.sectionflags	@"SHF_NOTE_NV_CUINFO"
        /*0018*/ 	.short	0x0002
        /*001a*/ 	.short	0x0064
        /*001c*/ 	.short	0x0082
	.zero		2


//--------------------- .nv.info                  --------------------------
	.section	.nv.info,"",@"SHT_CUDA_INFO"
	.align	4


	//----- nvinfo : EIATTR_REGCOUNT
	.align		4
        /*0000*/ 	.byte	0x04, 0x2f
        /*0002*/ 	.short	(.L_1 - .L_0)
	.align		4
.L_0:
        /*0004*/ 	.word	index@(_Z7reduce2PfS_)
        /*0008*/ 	.word	0x0000000c


	//----- nvinfo : EIATTR_FRAME_SIZE
	.align		4
.L_1:
        /*000c*/ 	.byte	0x04, 0x11
        /*000e*/ 	.short	(.L_3 - .L_2)
	.align		4
.L_2:
        /*0010*/ 	.word	index@(_Z7reduce2PfS_)
        /*0014*/ 	.word	0x00000000


	//----- nvinfo : EIATTR_MIN_STACK_SIZE
	.align		4
.L_3:
        /*0018*/ 	.byte	0x04, 0x12
        /*001a*/ 	.short	(.L_5 - .L_4)
	.align		4
.L_4:
        /*001c*/ 	.word	index@(_Z7reduce2PfS_)
        /*0020*/ 	.word	0x00000000
.L_5:


//--------------------- .nv.compat                --------------------------
	.section	.nv.compat,"",@"SHT_CUDA_COMPAT_INFO"
	.align	4
        /*0000*/ 	.byte	0x02, 0x09, 0x00, 0x00, 0x02, 0x02, 0x01, 0x00, 0x02, 0x05, 0x05, 0x00, 0x03, 0x07, 0x01, 0x01
        /*0010*/ 	.byte	0x02, 0x03, 0x00, 0x00, 0x02, 0x06, 0x01, 0x00, 0x04, 0x0b, 0x08, 0x00, 0x09, 0x00, 0x00, 0x00
        /*0020*/ 	.byte	0x00, 0x00, 0x00, 0x00


//--------------------- .nv.info._Z7reduce2PfS_   --------------------------
	.section	.nv.info._Z7reduce2PfS_,"",@"SHT_CUDA_INFO"
	.sectionflags	@""
	.align	4


	//----- nvinfo : EIATTR_CUDA_API_VERSION
	.align		4
        /*0000*/ 	.byte	0x04, 0x37
        /*0002*/ 	.short	(.L_7 - .L_6)
.L_6:
        /*0004*/ 	.word	0x00000082


	//----- nvinfo : EIATTR_KPARAM_INFO
	.align		4
.L_7:
        /*0008*/ 	.byte	0x04, 0x17
        /*000a*/ 	.short	(.L_9 - .L_8)
.L_8:
        /*000c*/ 	.word	0x00000000
        /*0010*/ 	.short	0x0001
        /*0012*/ 	.short	0x0008
        /*0014*/ 	.byte	0x00, 0xf5, 0x21, 0x00


	//----- nvinfo : EIATTR_KPARAM_INFO
	.align		4
.L_9:
        /*0018*/ 	.byte	0x04, 0x17
        /*001a*/ 	.short	(.L_11 - .L_10)
.L_10:
        /*001c*/ 	.word	0x00000000
        /*0020*/ 	.short	0x0000
        /*0022*/ 	.short	0x0000
        /*0024*/ 	.byte	0x00, 0xf5, 0x21, 0x00


	//----- nvinfo : EIATTR_SPARSE_MMA_MASK
	.align		4
.L_11:
        /*0028*/ 	.byte	0x03, 0x50
        /*002a*/ 	.short	0x0000


	//----- nvinfo : EIATTR_MAXREG_COUNT
	.align		4
        /*002c*/ 	.byte	0x03, 0x1b
        /*002e*/ 	.short	0x00ff


	//----- nvinfo : EIATTR_NUM_BARRIERS
	.align		4
        /*0030*/ 	.byte	0x02, 0x4c
        /*0032*/ 	.byte	0x01
	.zero		1


	//----- nvinfo : EIATTR_MERCURY_ISA_VERSION
	.align		4
        /*0034*/ 	.byte	0x03, 0x5f
        /*0036*/ 	.short	0x0101


	//----- nvinfo : EIATTR_VRC_CTA_INIT_COUNT
	.align		4
        /*0038*/ 	.byte	0x02, 0x4a
	.zero		1
	.zero		1


	//----- nvinfo : EIATTR_EXIT_INSTR_OFFSETS
	.align		4
        /*003c*/ 	.byte	0x04, 0x1c
        /*003e*/ 	.short	(.L_13 - .L_12)


	//   ....[0]....
.L_12:
        /*0040*/ 	.word	0x00000220


	//   ....[1]....
        /*0044*/ 	.word	0x00000290


	//----- nvinfo : EIATTR_CBANK_PARAM_SIZE
	.align		4
.L_13:
        /*0048*/ 	.byte	0x03, 0x19
        /*004a*/ 	.short	0x0010


	//----- nvinfo : EIATTR_PARAM_CBANK
	.align		4
        /*004c*/ 	.byte	0x04, 0x0a
        /*004e*/ 	.short	(.L_15 - .L_14)
	.align		4
.L_14:
        /*0050*/ 	.word	index@(.nv.constant0._Z7reduce2PfS_)
        /*0054*/ 	.short	0x0380
        /*0056*/ 	.short	0x0010


	//----- nvinfo : EIATTR_SW_WAR
	.align		4
.L_15:
        /*0058*/ 	.byte	0x04, 0x36
        /*005a*/ 	.short	(.L_17 - .L_16)
.L_16:
        /*005c*/ 	.word	0x00000008
.L_17:


//--------------------- .nv.callgraph             --------------------------
	.section	.nv.callgraph,"",@"SHT_CUDA_CALLGRAPH"
	.align	4
	.sectionentsize	8
	.align		4
        /*0000*/ 	.word	0x00000000
	.align		4
        /*0004*/ 	.word	0xffffffff
	.align		4
        /*0008*/ 	.word	0x00000000
	.align		4
        /*000c*/ 	.word	0xfffffffe
	.align		4
        /*0010*/ 	.word	0x00000000
	.align		4
        /*0014*/ 	.word	0xfffffffd
	.align		4
        /*0018*/ 	.word	0x00000000
	.align		4
        /*001c*/ 	.word	0xfffffffc


//--------------------- .text._Z7reduce2PfS_      --------------------------
	.section	.text._Z7reduce2PfS_,"ax",@progbits
	.align	128
        .global         _Z7reduce2PfS_
        .type           _Z7reduce2PfS_,@function
        .size           _Z7reduce2PfS_,(.L_x_3 - _Z7reduce2PfS_)
        .other          _Z7reduce2PfS_,@"STO_CUDA_ENTRY STV_DEFAULT"
_Z7reduce2PfS_:
.text._Z7reduce2PfS_:
[----:B------:R-:W-:Y:S01]  /*0000*/  LDC R1, c[0x0][0x37c] ;  /* 0x0000df00ff017b82 */ /* 0x000fe20000000800 */
[----:B------:R-:W0:Y:S01]  /*0010*/  S2R R0, SR_CTAID.X ;  /* 0x0000000000007919 */ /* 0x000e220000002500 */
[----:B------:R-:W0:Y:S06]  /*0020*/  LDCU UR8, c[0x0][0x360] ;  /* 0x00006c00ff0877ac */ /* 0x000e2c0008000800 */
[----:B------:R-:W1:Y:S01]  /*0030*/  LDC.64 R4, c[0x0][0x380] ;  /* 0x0000e000ff047b82 */ /* 0x000e620000000a00 */
[----:B------:R-:W2:Y:S01]  /*0040*/  S2R R9, SR_TID.X ;  /* 0x0000000000097919 */ /* 0x000ea20000002100 */
[----:B------:R-:W3:Y:S01]  /*0050*/  LDCU.64 UR6, c[0x0][0x358] ;  /* 0x00006b00ff0677ac */ /* 0x000ee20008000a00 */
[----:B0-----:R-:W-:-:S05]  /*0060*/  IMAD R0, R0, UR8, RZ ;  /* 0x0000000800007c24 */ /* 0x001fca000f8e02ff */
[----:B--2---:R-:W-:-:S04]  /*0070*/  LEA R3, R0, R9, 0x1 ;  /* 0x0000000900037211 */ /* 0x004fc800078e08ff */
[C---:B------:R-:W-:Y:S01]  /*0080*/  IADD3 R7, PT, PT, R3.reuse, UR8, RZ ;  /* 0x0000000803077c10 */ /* 0x040fe2000fffe0ff */
[----:B-1----:R-:W-:-:S04]  /*0090*/  IMAD.WIDE R2, R3, 0x4, R4 ;  /* 0x0000000403027825 */ /* 0x002fc800078e0204 */
[----:B------:R-:W-:Y:S02]  /*00a0*/  IMAD.WIDE.U32 R4, R7, 0x4, R4 ;  /* 0x0000000407047825 */ /* 0x000fe400078e0004 */
[----:B---3--:R-:W2:Y:S04]  /*00b0*/  LDG.E R2, desc[UR6][R2.64] ;  /* 0x0000000602027981 */ /* 0x008ea8000c1e1900 */
[----:B------:R-:W2:Y:S01]  /*00c0*/  LDG.E R5, desc[UR6][R4.64] ;  /* 0x0000000604057981 */ /* 0x000ea2000c1e1900 */
[----:B------:R-:W0:Y:S01]  /*00d0*/  S2UR UR5, SR_CgaCtaId ;  /* 0x00000000000579c3 */ /* 0x000e220000008800 */
[----:B------:R-:W-:Y:S01]  /*00e0*/  UMOV UR4, 0x400 ;  /* 0x0000040000047882 */ /* 0x000fe20000000000 */
[----:B------:R-:W-:Y:S01]  /*00f0*/  UISETP.GE.U32.AND UP0, UPT, UR8, 0x2, UPT ;  /* 0x000000020800788c */ /* 0x000fe2000bf06070 */
[----:B------:R-:W-:Y:S01]  /*0100*/  ISETP.NE.AND P0, PT, R9, RZ, PT ;  /* 0x000000ff0900720c */ /* 0x000fe20003f05270 */
[----:B0-----:R-:W-:-:S06]  /*0110*/  ULEA UR4, UR5, UR4, 0x18 ;  /* 0x0000000405047291 */ /* 0x001fcc000f8ec0ff */
[----:B------:R-:W-:Y:S01]  /*0120*/  LEA R7, R9, UR4, 0x2 ;  /* 0x0000000409077c11 */ /* 0x000fe2000f8e10ff */
[----:B--2---:R-:W-:-:S05]  /*0130*/  FADD R0, R2, R5 ;  /* 0x0000000502007221 */ /* 0x004fca0000000000 */
[----:B------:R0:W-:Y:S01]  /*0140*/  STS [R7], R0 ;  /* 0x0000000007007388 */ /* 0x0001e20000000800 */
[----:B------:R-:W-:Y:S05]  /*0150*/  BRA.U !UP0, `(.L_x_0) ;  /* 0x0000000108307547 */ /* 0x000fea000b800000 */
[----:B0-----:R-:W-:-:S07]  /*0160*/  IMAD.U32 R0, RZ, RZ, UR8 ;  /* 0x00000008ff007e24 */ /* 0x001fce000f8e00ff */
.L_x_1:
[----:B------:R-:W-:Y:S01]  /*0170*/  BAR.SYNC.DEFER_BLOCKING 0x0 ;  /* 0x0000000000007b1d */ /* 0x000fe20000010000 */
[----:B------:R-:W-:-:S04]  /*0180*/  SHF.R.U32.HI R6, RZ, 0x1, R0 ;  /* 0x00000001ff067819 */ /* 0x000fc80000011600 */
[----:B------:R-:W-:-:S13]  /*0190*/  ISETP.GE.U32.AND P1, PT, R9, R6, PT ;  /* 0x000000060900720c */ /* 0x000fda0003f26070 */
[----:B------:R-:W-:Y:S01]  /*01a0*/  @!P1 LEA R2, R6, R7, 0x2 ;  /* 0x0000000706029211 */ /* 0x000fe200078e10ff */
[----:B------:R-:W-:Y:S05]  /*01b0*/  @!P1 LDS R3, [R7] ;  /* 0x0000000007039984 */ /* 0x000fea0000000800 */
[----:B------:R-:W0:Y:S02]  /*01c0*/  @!P1 LDS R2, [R2] ;  /* 0x0000000002029984 */ /* 0x000e240000000800 */
[----:B0-----:R-:W-:-:S05]  /*01d0*/  @!P1 FADD R4, R2, R3 ;  /* 0x0000000302049221 */ /* 0x001fca0000000000 */
[----:B------:R1:W-:Y:S01]  /*01e0*/  @!P1 STS [R7], R4 ;  /* 0x0000000407009388 */ /* 0x0003e20000000800 */
[----:B------:R-:W-:Y:S01]  /*01f0*/  ISETP.GT.U32.AND P1, PT, R0, 0x3, PT ;  /* 0x000000030000780c */ /* 0x000fe20003f24070 */
[----:B------:R-:W-:-:S12]  /*0200*/  IMAD.MOV.U32 R0, RZ, RZ, R6 ;  /* 0x000000ffff007224 */ /* 0x000fd800078e0006 */
[----:B-1----:R-:W-:Y:S05]  /*0210*/  @P1 BRA `(.L_x_1) ;  /* 0xfffffffc00d41947 */ /* 0x002fea000383ffff */
.L_x_0:
[----:B------:R-:W-:Y:S05]  /*0220*/  @P0 EXIT ;  /* 0x000000000000094d */ /* 0x000fea0003800000 */
[----:B------:R-:W1:Y:S01]  /*0230*/  S2UR UR5, SR_CgaCtaId ;  /* 0x00000000000579c3 */ /* 0x000e620000008800 */
[----:B------:R-:W-:-:S07]  /*0240*/  UMOV UR4, 0x400 ;  /* 0x0000040000047882 */ /* 0x000fce0000000000 */
[----:B------:R-:W2:Y:S01]  /*0250*/  LDC.64 R2, c[0x0][0x388] ;  /* 0x0000e200ff027b82 */ /* 0x000ea20000000a00 */
[----:B-1----:R-:W-:-:S09]  /*0260*/  ULEA UR4, UR5, UR4, 0x18 ;  /* 0x0000000405047291 */ /* 0x002fd2000f8ec0ff */
[----:B------:R-:W2:Y:S04]  /*0270*/  LDS R5, [UR4] ;  /* 0x00000004ff057984 */ /* 0x000ea80008000800 */
[----:B--2---:R-:W-:Y:S01]  /*0280*/  REDG.E.ADD.F32.FTZ.RN.STRONG.GPU desc[UR6][R2.64], R5 ;  /* 0x00000005020079a6 */ /* 0x004fe2000c12f306 */
[----:B------:R-:W-:Y:S05]  /*0290*/  EXIT ;  /* 0x000000000000794d */ /* 0x000fea0003800000 */
.L_x_2:
[----:B------:R-:W-:-:S00]  /*02a0*/  BRA `(.L_x_2) ;  /* 0xfffffffc00fc7947 */ /* 0x000fc0000383ffff */
[----:B------:R-:W-:-:S00]  /*02b0*/  NOP ;  /* 0x0000000000007918 */ /* 0x000fc00000000000 */
        /* <DEDUP_REMOVED lines=12> */
.L_x_3:


//--------------------- .nv.shared._Z7reduce2PfS_ --------------------------
	.section	.nv.shared._Z7reduce2PfS_,"aw",@nobits
	.sectionflags	@""
	.align	16
	.zero		1024


//--------------------- .nv.shared.reserved.0     --------------------------
	.section	.nv.shared.reserved.0,"aw",@nobits
	.weak		__nv_reservedSMEM_offset_0_alias
	.size		__nv_reservedSMEM_offset_0_alias, 0, 64
	.other		__nv_reservedSMEM_offset_0_alias,@"STO_CUDA_RESERVED_SHARED STV_DEFAULT"
__nv_reservedSMEM_offset_0_alias:
	.zero		0
	.zero		64


//--------------------- .nv.constant0._Z7reduce2PfS_ --------------------------
	.section	.nv.constant0._Z7reduce2PfS_,"a",@progbits
	.sectionflags	@""
	.align	4
.nv.constant0._Z7reduce2PfS_:
	.zero		912


//--------------------- SYMBOLS --------------------------

	.type		.nv.reservedSmem.offset0,@object
	.size		.nv.reservedSmem.offset0,0x4
	.type		.nv.reservedSmem.cap,@object
	.size		.nv.reservedSmem.cap,0x4
